//
// Generated by NVIDIA NVVM Compiler
//
// Compiler Build ID: CL-36424714
// Cuda compilation tools, release 13.0, V13.0.88
// Based on NVVM 20.0.0
//

.version 9.0
.target sm_100
.address_size 64

	// .globl	_Z11matrix_multPiS_S_
// _ZZ11matrix_multPiS_S_E8a_shared has been demoted
// _ZZ11matrix_multPiS_S_E8b_shared has been demoted

.visible .entry _Z11matrix_multPiS_S_(
	.param .u64 .ptr .align 1 _Z11matrix_multPiS_S__param_0,
	.param .u64 .ptr .align 1 _Z11matrix_multPiS_S__param_1,
	.param .u64 .ptr .align 1 _Z11matrix_multPiS_S__param_2
)
{
	.reg .pred 	%p<2>;
	.reg .b32 	%r<121>;
	.reg .b64 	%rd<23>;
	// demoted variable
	.shared .align 4 .b8 _ZZ11matrix_multPiS_S_E8a_shared[1024];
	// demoted variable
	.shared .align 4 .b8 _ZZ11matrix_multPiS_S_E8b_shared[1024];
	ld.param.u64 	%rd9, [_Z11matrix_multPiS_S__param_1];
	cvta.to.global.u64 	%rd10, %rd9;
	mov.u32 	%r10, %tid.x;
	mov.u32 	%r11, %tid.y;
	mov.u32 	%r12, %ctaid.x;
	mov.u32 	%r13, %ntid.x;
	mad.lo.s32 	%r14, %r12, %r13, %r10;
	mov.u32 	%r15, %ctaid.y;
	mov.u32 	%r16, %ntid.y;
	mul.lo.s32 	%r1, %r15, %r16;
	mad.lo.s32 	%r2, %r14, 224, %r11;
	add.s32 	%r17, %r11, %r1;
	mad.lo.s32 	%r18, %r10, 224, %r17;
	add.s32 	%r19, %r18, 3136;
	mul.wide.u32 	%rd11, %r19, 4;
	add.s64 	%rd22, %rd10, %rd11;
	mul.wide.u32 	%rd12, %r18, 4;
	add.s64 	%rd21, %rd10, %rd12;
	mov.b32 	%r119, 0;
	mov.u32 	%r118, %r2;
	mov.u32 	%r120, %r119;
$L__BB0_1:
	ld.param.u64 	%rd19, [_Z11matrix_multPiS_S__param_0];
	mul.wide.s32 	%rd13, %r118, 4;
	cvta.to.global.u64 	%rd14, %rd19;
	add.s64 	%rd15, %rd14, %rd13;
	ld.global.u32 	%r20, [%rd15];
	shl.b32 	%r23, %r10, 6;
	mov.u32 	%r24, _ZZ11matrix_multPiS_S_E8a_shared;
	add.s32 	%r25, %r24, %r23;
	shl.b32 	%r26, %r11, 2;
	add.s32 	%r27, %r25, %r26;
	st.shared.u32 	[%r27], %r20;
	ld.global.u32 	%r28, [%rd21];
	mov.u32 	%r29, _ZZ11matrix_multPiS_S_E8b_shared;
	add.s32 	%r30, %r29, %r26;
	add.s32 	%r31, %r30, %r23;
	st.shared.u32 	[%r31], %r28;
	bar.sync 	0;
	ld.shared.u32 	%r32, [%r25];
	ld.shared.u32 	%r33, [%r30];
	mad.lo.s32 	%r34, %r33, %r32, %r119;
	ld.shared.u32 	%r35, [%r25+4];
	ld.shared.u32 	%r36, [%r30+64];
	mad.lo.s32 	%r37, %r36, %r35, %r34;
	ld.shared.u32 	%r38, [%r25+8];
	ld.shared.u32 	%r39, [%r30+128];
	mad.lo.s32 	%r40, %r39, %r38, %r37;
	ld.shared.u32 	%r41, [%r25+12];
	ld.shared.u32 	%r42, [%r30+192];
	mad.lo.s32 	%r43, %r42, %r41, %r40;
	ld.shared.u32 	%r44, [%r25+16];
	ld.shared.u32 	%r45, [%r30+256];
	mad.lo.s32 	%r46, %r45, %r44, %r43;
	ld.shared.u32 	%r47, [%r25+20];
	ld.shared.u32 	%r48, [%r30+320];
	mad.lo.s32 	%r49, %r48, %r47, %r46;
	ld.shared.u32 	%r50, [%r25+24];
	ld.shared.u32 	%r51, [%r30+384];
	mad.lo.s32 	%r52, %r51, %r50, %r49;
	ld.shared.u32 	%r53, [%r25+28];
	ld.shared.u32 	%r54, [%r30+448];
	mad.lo.s32 	%r55, %r54, %r53, %r52;
	ld.shared.u32 	%r56, [%r25+32];
	ld.shared.u32 	%r57, [%r30+512];
	mad.lo.s32 	%r58, %r57, %r56, %r55;
	ld.shared.u32 	%r59, [%r25+36];
	ld.shared.u32 	%r60, [%r30+576];
	mad.lo.s32 	%r61, %r60, %r59, %r58;
	ld.shared.u32 	%r62, [%r25+40];
	ld.shared.u32 	%r63, [%r30+640];
	mad.lo.s32 	%r64, %r63, %r62, %r61;
	ld.shared.u32 	%r65, [%r25+44];
	ld.shared.u32 	%r66, [%r30+704];
	mad.lo.s32 	%r67, %r66, %r65, %r64;
	ld.shared.u32 	%r68, [%r25+48];
	ld.shared.u32 	%r69, [%r30+768];
	mad.lo.s32 	%r70, %r69, %r68, %r67;
	ld.shared.u32 	%r71, [%r25+52];
	ld.shared.u32 	%r72, [%r30+832];
	mad.lo.s32 	%r73, %r72, %r71, %r70;
	bar.sync 	0;
	ld.global.u32 	%r74, [%rd15+56];
	st.shared.u32 	[%r27], %r74;
	ld.global.u32 	%r75, [%rd22];
	st.shared.u32 	[%r31], %r75;
	bar.sync 	0;
	ld.shared.u32 	%r76, [%r25];
	ld.shared.u32 	%r77, [%r30];
	mad.lo.s32 	%r78, %r77, %r76, %r73;
	ld.shared.u32 	%r79, [%r25+4];
	ld.shared.u32 	%r80, [%r30+64];
	mad.lo.s32 	%r81, %r80, %r79, %r78;
	ld.shared.u32 	%r82, [%r25+8];
	ld.shared.u32 	%r83, [%r30+128];
	mad.lo.s32 	%r84, %r83, %r82, %r81;
	ld.shared.u32 	%r85, [%r25+12];
	ld.shared.u32 	%r86, [%r30+192];
	mad.lo.s32 	%r87, %r86, %r85, %r84;
	ld.shared.u32 	%r88, [%r25+16];
	ld.shared.u32 	%r89, [%r30+256];
	mad.lo.s32 	%r90, %r89, %r88, %r87;
	ld.shared.u32 	%r91, [%r25+20];
	ld.shared.u32 	%r92, [%r30+320];
	mad.lo.s32 	%r93, %r92, %r91, %r90;
	ld.shared.u32 	%r94, [%r25+24];
	ld.shared.u32 	%r95, [%r30+384];
	mad.lo.s32 	%r96, %r95, %r94, %r93;
	ld.shared.u32 	%r97, [%r25+28];
	ld.shared.u32 	%r98, [%r30+448];
	mad.lo.s32 	%r99, %r98, %r97, %r96;
	ld.shared.u32 	%r100, [%r25+32];
	ld.shared.u32 	%r101, [%r30+512];
	mad.lo.s32 	%r102, %r101, %r100, %r99;
	ld.shared.u32 	%r103, [%r25+36];
	ld.shared.u32 	%r104, [%r30+576];
	mad.lo.s32 	%r105, %r104, %r103, %r102;
	ld.shared.u32 	%r106, [%r25+40];
	ld.shared.u32 	%r107, [%r30+640];
	mad.lo.s32 	%r108, %r107, %r106, %r105;
	ld.shared.u32 	%r109, [%r25+44];
	ld.shared.u32 	%r110, [%r30+704];
	mad.lo.s32 	%r111, %r110, %r109, %r108;
	ld.shared.u32 	%r112, [%r25+48];
	ld.shared.u32 	%r113, [%r30+768];
	mad.lo.s32 	%r114, %r113, %r112, %r111;
	ld.shared.u32 	%r115, [%r25+52];
	ld.shared.u32 	%r116, [%r30+832];
	mad.lo.s32 	%r119, %r116, %r115, %r114;
	bar.sync 	0;
	add.s32 	%r120, %r120, 2;
	add.s32 	%r118, %r118, 28;
	add.s64 	%rd22, %rd22, 25088;
	add.s64 	%rd21, %rd21, 25088;
	setp.ne.s32 	%p1, %r120, 16;
	@%p1 bra 	$L__BB0_1;
	ld.param.u64 	%rd20, [_Z11matrix_multPiS_S__param_2];
	cvta.to.global.u64 	%rd16, %rd20;
	add.s32 	%r117, %r2, %r1;
	mul.wide.s32 	%rd17, %r117, 4;
	add.s64 	%rd18, %rd16, %rd17;
	st.global.u32 	[%rd18], %r119;
	ret;

}


// ===== COMPILED SASS (sm_100) =====

	.target	sm_100

	.elftype	@"ET_EXEC"


//--------------------- .note.nv.tkinfo           --------------------------
	.section	.note.nv.tkinfo,"",@"SHT_NOTE"
	.sectionflags	@"SHF_NOTE_NV_TKINFO"
	.tkinfo
        /*0018*/ 	.word	0x00000002
        /*0030*/ 	.string	""
        /*0030*/ 	.string	"ptxas"
        /*0030*/ 	.string	"Cuda compilation tools, release 13.0, V13.0.88"
        /*0030*/ 	.string	"Build cuda_13.0.r13.0/compiler.36424714_0"
        /*0030*/ 	.string	"-arch sm_100 -m 64 "



//--------------------- .note.nv.cuinfo           --------------------------
	.section	.note.nv.cuinfo,"",@"SHT_NOTE"
	.sectionflags	@"SHF_NOTE_NV_CUINFO"
        /*0018*/ 	.short	0x0002
        /*001a*/ 	.short	0x0064
        /*001c*/ 	.short	0x0082
	.zero		2


//--------------------- .nv.info                  --------------------------
	.section	.nv.info,"",@"SHT_CUDA_INFO"
	.align	4


	//----- nvinfo : EIATTR_REGCOUNT
	.align		4
        /*0000*/ 	.byte	0x04, 0x2f
        /*0002*/ 	.short	(.L_1 - .L_0)
	.align		4
.L_0:
        /*0004*/ 	.word	index@(_Z11matrix_multPiS_S_)
        /*0008*/ 	.word	0x00000020


	//----- nvinfo : EIATTR_FRAME_SIZE
	.align		4
.L_1:
        /*000c*/ 	.byte	0x04, 0x11
        /*000e*/ 	.short	(.L_3 - .L_2)
	.align		4
.L_2:
        /*0010*/ 	.word	index@(_Z11matrix_multPiS_S_)
        /*0014*/ 	.word	0x00000000


	//----- nvinfo : EIATTR_MIN_STACK_SIZE
	.align		4
.L_3:
        /*0018*/ 	.byte	0x04, 0x12
        /*001a*/ 	.short	(.L_5 - .L_4)
	.align		4
.L_4:
        /*001c*/ 	.word	index@(_Z11matrix_multPiS_S_)
        /*0020*/ 	.word	0x00000000
.L_5:


//--------------------- .nv.compat                --------------------------
	.section	.nv.compat,"",@"SHT_CUDA_COMPAT_INFO"
	.align	4
        /*0000*/ 	.byte	0x02, 0x09, 0x00, 0x00, 0x02, 0x02, 0x01, 0x00, 0x02, 0x05, 0x05, 0x00, 0x03, 0x07, 0x01, 0x01
        /*0010*/ 	.byte	0x02, 0x03, 0x00, 0x00, 0x02, 0x06, 0x01, 0x00, 0x04, 0x0b, 0x08, 0x00, 0x09, 0x00, 0x00, 0x00
        /*0020*/ 	.byte	0x00, 0x00, 0x00, 0x00


//--------------------- .nv.info._Z11matrix_multPiS_S_ --------------------------
	.section	.nv.info._Z11matrix_multPiS_S_,"",@"SHT_CUDA_INFO"
	.sectionflags	@""
	.align	4


	//----- nvinfo : EIATTR_CUDA_API_VERSION
	.align		4
        /*0000*/ 	.byte	0x04, 0x37
        /*0002*/ 	.short	(.L_7 - .L_6)
.L_6:
        /*0004*/ 	.word	0x00000082


	//----- nvinfo : EIATTR_KPARAM_INFO
	.align		4
.L_7:
        /*0008*/ 	.byte	0x04, 0x17
        /*000a*/ 	.short	(.L_9 - .L_8)
.L_8:
        /*000c*/ 	.word	0x00000000
        /*0010*/ 	.short	0x0002
        /*0012*/ 	.short	0x0010
        /*0014*/ 	.byte	0x00, 0xf5, 0x21, 0x00


	//----- nvinfo : EIATTR_KPARAM_INFO
	.align		4
.L_9:
        /*0018*/ 	.byte	0x04, 0x17
        /*001a*/ 	.short	(.L_11 - .L_10)
.L_10:
        /*001c*/ 	.word	0x00000000
        /*0020*/ 	.short	0x0001
        /*0022*/ 	.short	0x0008
        /*0024*/ 	.byte	0x00, 0xf5, 0x21, 0x00


	//----- nvinfo : EIATTR_KPARAM_INFO
	.align		4
.L_11:
        /*0028*/ 	.byte	0x04, 0x17
        /*002a*/ 	.short	(.L_13 - .L_12)
.L_12:
        /*002c*/ 	.word	0x00000000
        /*0030*/ 	.short	0x0000
        /*0032*/ 	.short	0x0000
        /*0034*/ 	.byte	0x00, 0xf5, 0x21, 0x00


	//----- nvinfo : EIATTR_SPARSE_MMA_MASK
	.align		4
.L_13:
        /*0038*/ 	.byte	0x03, 0x50
        /*003a*/ 	.short	0x0000


	//----- nvinfo : EIATTR_MAXREG_COUNT
	.align		4
        /*003c*/ 	.byte	0x03, 0x1b
        /*003e*/ 	.short	0x00ff


	//----- nvinfo : EIATTR_NUM_BARRIERS
	.align		4
        /*0040*/ 	.byte	0x02, 0x4c
        /*0042*/ 	.byte	0x01
	.zero		1


	//----- nvinfo : EIATTR_MERCURY_ISA_VERSION
	.align		4
        /*0044*/ 	.byte	0x03, 0x5f
        /*0046*/ 	.short	0x0101


	//----- nvinfo : EIATTR_VRC_CTA_INIT_COUNT
	.align		4
        /*0048*/ 	.byte	0x02, 0x4a
	.zero		1
	.zero		1


	//----- nvinfo : EIATTR_EXIT_INSTR_OFFSETS
	.align		4
        /*004c*/ 	.byte	0x04, 0x1c
        /*004e*/ 	.short	(.L_15 - .L_14)


	//   ....[0]....
.L_14:
        /*0050*/ 	.word	0x00000770


	//----- nvinfo : EIATTR_CBANK_PARAM_SIZE
	.align		4
.L_15:
        /*0054*/ 	.byte	0x03, 0x19
        /*0056*/ 	.short	0x0018


	//----- nvinfo : EIATTR_PARAM_CBANK
	.align		4
        /*0058*/ 	.byte	0x04, 0x0a
        /*005a*/ 	.short	(.L_17 - .L_16)
	.align		4
.L_16:
        /*005c*/ 	.word	index@(.nv.constant0._Z11matrix_multPiS_S_)
        /*0060*/ 	.short	0x0380
        /*0062*/ 	.short	0x0018


	//----- nvinfo : EIATTR_SW_WAR
	.align		4
.L_17:
        /*0064*/ 	.byte	0x04, 0x36
        /*0066*/ 	.short	(.L_19 - .L_18)
.L_18:
        /*0068*/ 	.word	0x00000008
.L_19:


//--------------------- .nv.callgraph             --------------------------
	.section	.nv.callgraph,"",@"SHT_CUDA_CALLGRAPH"
	.align	4
	.sectionentsize	8
	.align		4
        /*0000*/ 	.word	0x00000000
	.align		4
        /*0004*/ 	.word	0xffffffff
	.align		4
        /*0008*/ 	.word	0x00000000
	.align		4
        /*000c*/ 	.word	0xfffffffe
	.align		4
        /*0010*/ 	.word	0x00000000
	.align		4
        /*0014*/ 	.word	0xfffffffd
	.align		4
        /*0018*/ 	.word	0x00000000
	.align		4
        /*001c*/ 	.word	0xfffffffc


//--------------------- .text._Z11matrix_multPiS_S_ --------------------------
	.section	.text._Z11matrix_multPiS_S_,"ax",@progbits
	.align	128
        .global         _Z11matrix_multPiS_S_
        .type           _Z11matrix_multPiS_S_,@function
        .size           _Z11matrix_multPiS_S_,(.L_x_2 - _Z11matrix_multPiS_S_)
        .other          _Z11matrix_multPiS_S_,@"STO_CUDA_ENTRY STV_DEFAULT"
_Z11matrix_multPiS_S_:
.text._Z11matrix_multPiS_S_:
[----:B------:R-:W-:Y:S01]  /*0000*/  LDC R1, c[0x0][0x37c] ;  /* 0x0000df00ff017b82 */ /* 0x000fe20000000800 */
[----:B------:R-:W0:Y:S07]  /*0010*/  S2R R11, SR_TID.Y ;  /* 0x00000000000b7919 */ /* 0x000e2e0000002200 */
[----:B------:R-:W1:Y:S01]  /*0020*/  S2UR UR5, SR_CTAID.Y ;  /* 0x00000000000579c3 */ /* 0x000e620000002600 */
[----:B------:R-:W-:Y:S01]  /*0030*/  HFMA2 R13, -RZ, RZ, 0, 0 ;  /* 0x00000000ff0d7431 */ /* 0x000fe200000001ff */
[----:B------:R-:W2:Y:S01]  /*0040*/  LDCU.64 UR8, c[0x0][0x358] ;  /* 0x00006b00ff0877ac */ /* 0x000ea20008000a00 */
[----:B------:R-:W3:Y:S05]  /*0050*/  S2R R9, SR_TID.X ;  /* 0x0000000000097919 */ /* 0x000eea0000002100 */
[----:B------:R-:W4:Y:S01]  /*0060*/  LDC R20, c[0x0][0x360] ;  /* 0x0000d800ff147b82 */ /* 0x000f220000000800 */
[----:B------:R-:W1:Y:S07]  /*0070*/  LDCU UR4, c[0x0][0x364] ;  /* 0x00006c80ff0477ac */ /* 0x000e6e0008000800 */
[----:B------:R-:W5:Y:S08]  /*0080*/  S2UR UR7, SR_CgaCtaId ;  /* 0x00000000000779c3 */ /* 0x000f700000008800 */
[----:B------:R-:W4:Y:S01]  /*0090*/  S2UR UR10, SR_CTAID.X ;  /* 0x00000000000a79c3 */ /* 0x000f220000002500 */
[----:B-1----:R-:W-:-:S03]  /*00a0*/  UIMAD UR5, UR5, UR4, URZ ;  /* 0x00000004050572a4 */ /* 0x002fc6000f8e02ff */
[----:B------:R-:W-:-:S04]  /*00b0*/  UMOV UR4, 0x400 ;  /* 0x0000040000047882 */ /* 0x000fc80000000000 */
[----:B------:R-:W1:Y:S01]  /*00c0*/  LDC.64 R2, c[0x0][0x388] ;  /* 0x0000e200ff027b82 */ /* 0x000e620000000a00 */
[----:B0-----:R-:W-:Y:S01]  /*00d0*/  IADD3 R0, PT, PT, R11, UR5, RZ ;  /* 0x000000050b007c10 */ /* 0x001fe2000fffe0ff */
[----:B------:R-:W-:-:S04]  /*00e0*/  UIADD3 UR6, UPT, UPT, UR4, 0x400, URZ ;  /* 0x0000040004067890 */ /* 0x000fc8000fffe0ff */
[----:B---3--:R-:W-:Y:S02]  /*00f0*/  IMAD R5, R9, 0xe0, R0 ;  /* 0x000000e009057824 */ /* 0x008fe400078e0200 */
[----:B------:R-:W0:Y:S01]  /*0100*/  LDC.64 R22, c[0x0][0x380] ;  /* 0x0000e000ff167b82 */ /* 0x000e220000000a00 */
[----:B-----5:R-:W-:Y:S02]  /*0110*/  ULEA UR4, UR7, UR4, 0x18 ;  /* 0x0000000407047291 */ /* 0x020fe4000f8ec0ff */
[----:B------:R-:W-:Y:S01]  /*0120*/  ULEA UR6, UR7, UR6, 0x18 ;  /* 0x0000000607067291 */ /* 0x000fe2000f8ec0ff */
[----:B------:R-:W-:-:S03]  /*0130*/  IADD3 R7, PT, PT, R5, 0xc40, RZ ;  /* 0x00000c4005077810 */ /* 0x000fc60007ffe0ff */
[----:B------:R-:W-:Y:S01]  /*0140*/  LEA R16, R9, UR4, 0x6 ;  /* 0x0000000409107c11 */ /* 0x000fe2000f8e30ff */
[----:B----4-:R-:W-:Y:S01]  /*0150*/  IMAD R20, R20, UR10, R9 ;  /* 0x0000000a14147c24 */ /* 0x010fe2000f8e0209 */
[----:B------:R-:W-:Y:S01]  /*0160*/  LEA R6, R11, UR6, 0x2 ;  /* 0x000000060b067c11 */ /* 0x000fe2000f8e10ff */
[----:B------:R-:W-:Y:S02]  /*0170*/  UMOV UR4, URZ ;  /* 0x000000ff00047c82 */ /* 0x000fe40008000000 */
[----:B------:R-:W-:Y:S01]  /*0180*/  IMAD R20, R20, 0xe0, R11 ;  /* 0x000000e014147824 */ /* 0x000fe200078e020b */
[----:B------:R-:W-:Y:S01]  /*0190*/  LEA R0, R9, R6, 0x6 ;  /* 0x0000000609007211 */ /* 0x000fe200078e30ff */
[----:B-1----:R-:W-:-:S03]  /*01a0*/  IMAD.WIDE.U32 R4, R5, 0x4, R2 ;  /* 0x0000000405047825 */ /* 0x002fc600078e0002 */
[----:B------:R-:W-:Y:S01]  /*01b0*/  MOV R17, R20 ;  /* 0x0000001400117202 */ /* 0x000fe20000000f00 */
[----:B------:R-:W-:Y:S01]  /*01c0*/  IMAD.WIDE.U32 R2, R7, 0x4, R2 ;  /* 0x0000000407027825 */ /* 0x000fe200078e0002 */
[----:B--2---:R-:W-:-:S07]  /*01d0*/  LEA R7, R11, R16, 0x2 ;  /* 0x000000100b077211 */ /* 0x004fce00078e10ff */
.L_x_0:
[----:B0-----:R-:W-:Y:S01]  /*01e0*/  IMAD.WIDE R24, R17, 0x4, R22 ;  /* 0x0000000411187825 */ /* 0x001fe200078e0216 */
[----:B------:R-:W2:Y:S04]  /*01f0*/  LDG.E R27, desc[UR8][R4.64] ;  /* 0x00000008041b7981 */ /* 0x000ea8000c1e1900 */
[----:B------:R-:W3:Y:S04]  /*0200*/  LDG.E R18, desc[UR8][R24.64] ;  /* 0x0000000818127981 */ /* 0x000ee8000c1e1900 */
[----:B---3--:R-:W-:Y:S04]  /*0210*/  STS [R7], R18 ;  /* 0x0000001207007388 */ /* 0x008fe80000000800 */
[----:B--2---:R-:W-:Y:S01]  /*0220*/  STS [R0], R27 ;  /* 0x0000001b00007388 */ /* 0x004fe20000000800 */
[----:B------:R-:W-:Y:S06]  /*0230*/  BAR.SYNC.DEFER_BLOCKING 0x0 ;  /* 0x0000000000007b1d */ /* 0x000fec0000010000 */
[----:B------:R-:W-:Y:S04]  /*0240*/  LDS R12, [R6] ;  /* 0x00000000060c7984 */ /* 0x000fe80000000800 */
[----:B------:R-:W0:Y:S04]  /*0250*/  LDS.128 R8, [R16] ;  /* 0x0000000010087984 */ /* 0x000e280000000c00 */
[----:B------:R-:W1:Y:S04]  /*0260*/  LDS R28, [R6+0x40] ;  /* 0x00004000061c7984 */ /* 0x000e680000000800 */
[----:B------:R-:W2:Y:S04]  /*0270*/  LDS R19, [R6+0x80] ;  /* 0x0000800006137984 */ /* 0x000ea80000000800 */
[----:B------:R-:W3:Y:S04]  /*0280*/  LDS R26, [R6+0xc0] ;  /* 0x0000c000061a7984 */ /* 0x000ee80000000800 */
[----:B------:R-:W-:Y:S04]  /*0290*/  LDS R21, [R6+0x100] ;  /* 0x0001000006157984 */ /* 0x000fe80000000800 */
[----:B------:R-:W-:Y:S04]  /*02a0*/  LDS R18, [R6+0x140] ;  /* 0x0001400006127984 */ /* 0x000fe80000000800 */
[----:B------:R-:W-:Y:S04]  /*02b0*/  LDS R29, [R6+0x300] ;  /* 0x00030000061d7984 */ /* 0x000fe80000000800 */
[----:B------:R-:W-:Y:S01]  /*02c0*/  LDS R27, [R6+0x340] ;  /* 0x00034000061b7984 */ /* 0x000fe20000000800 */
[----:B0-----:R-:W-:-:S03]  /*02d0*/  IMAD R8, R8, R12, R13 ;  /* 0x0000000c08087224 */ /* 0x001fc600078e020d */
[----:B------:R-:W0:Y:S01]  /*02e0*/  LDS.128 R12, [R16+0x10] ;  /* 0x00001000100c7984 */ /* 0x000e220000000c00 */
[----:B-1----:R-:W-:-:S04]  /*02f0*/  IMAD R8, R28, R9, R8 ;  /* 0x000000091c087224 */ /* 0x002fc800078e0208 */
[----:B--2---:R-:W-:Y:S02]  /*0300*/  IMAD R8, R19, R10, R8 ;  /* 0x0000000a13087224 */ /* 0x004fe400078e0208 */
[----:B------:R-:W1:Y:S02]  /*0310*/  LDS R19, [R6+0x180] ;  /* 0x0001800006137984 */ /* 0x000e640000000800 */
[----:B---3--:R-:W-:Y:S02]  /*0320*/  IMAD R8, R26, R11, R8 ;  /* 0x0000000b1a087224 */ /* 0x008fe400078e0208 */
[----:B------:R-:W2:Y:S02]  /*0330*/  LDS R26, [R6+0x1c0] ;  /* 0x0001c000061a7984 */ /* 0x000ea40000000800 */
[----:B0-----:R-:W-:Y:S02]  /*0340*/  IMAD R12, R12, R21, R8 ;  /* 0x000000150c0c7224 */ /* 0x001fe400078e0208 */
[----:B------:R-:W-:Y:S04]  /*0350*/  LDS R21, [R6+0x200] ;  /* 0x0002000006157984 */ /* 0x000fe80000000800 */
[----:B------:R-:W0:Y:S01]  /*0360*/  LDS.128 R8, [R16+0x20] ;  /* 0x0000200010087984 */ /* 0x000e220000000c00 */
[----:B------:R-:W-:-:S04]  /*0370*/  IMAD R12, R18, R13, R12 ;  /* 0x0000000d120c7224 */ /* 0x000fc800078e020c */
[----:B-1----:R-:W-:Y:S02]  /*0380*/  IMAD R12, R19, R14, R12 ;  /* 0x0000000e130c7224 */ /* 0x002fe400078e020c */
[----:B------:R-:W-:Y:S02]  /*0390*/  LDS.64 R18, [R16+0x30] ;  /* 0x0000300010127984 */ /* 0x000fe40000000a00 */
[----:B--2---:R-:W-:Y:S02]  /*03a0*/  IMAD R13, R26, R15, R12 ;  /* 0x0000000f1a0d7224 */ /* 0x004fe400078e020c */
[----:B------:R-:W1:Y:S04]  /*03b0*/  LDS R12, [R6+0x240] ;  /* 0x00024000060c7984 */ /* 0x000e680000000800 */
[----:B------:R-:W2:Y:S01]  /*03c0*/  LDS R26, [R6+0x280] ;  /* 0x00028000061a7984 */ /* 0x000ea20000000800 */
[----:B0-----:R-:W-:-:S03]  /*03d0*/  IMAD R13, R8, R21, R13 ;  /* 0x00000015080d7224 */ /* 0x001fc600078e020d */
[----:B------:R-:W0:Y:S01]  /*03e0*/  LDS R8, [R6+0x2c0] ;  /* 0x0002c00006087984 */ /* 0x000e220000000800 */
[----:B------:R-:W-:Y:S06]  /*03f0*/  BAR.SYNC.DEFER_BLOCKING 0x0 ;  /* 0x0000000000007b1d */ /* 0x000fec0000010000 */
[----:B------:R-:W3:Y:S04]  /*0400*/  LDG.E R24, desc[UR8][R24.64+0x38] ;  /* 0x0000380818187981 */ /* 0x000ee8000c1e1900 */
[----:B------:R4:W5:Y:S01]  /*0410*/  LDG.E R15, desc[UR8][R2.64] ;  /* 0x00000008020f7981 */ /* 0x000962000c1e1900 */
[----:B-1----:R-:W-:-:S04]  /*0420*/  IMAD R9, R12, R9, R13 ;  /* 0x000000090c097224 */ /* 0x002fc800078e020d */
[----:B--2---:R-:W-:-:S04]  /*0430*/  IMAD R9, R26, R10, R9 ;  /* 0x0000000a1a097224 */ /* 0x004fc800078e0209 */
[----:B0-----:R-:W-:-:S04]  /*0440*/  IMAD R8, R8, R11, R9 ;  /* 0x0000000b08087224 */ /* 0x001fc800078e0209 */
[----:B------:R-:W-:-:S04]  /*0450*/  IMAD R8, R18, R29, R8 ;  /* 0x0000001d12087224 */ /* 0x000fc800078e0208 */
[----:B------:R-:W-:Y:S01]  /*0460*/  IMAD R27, R27, R19, R8 ;  /* 0x000000131b1b7224 */ /* 0x000fe200078e0208 */
[----:B------:R-:W-:-:S04]  /*0470*/  UIADD3 UR4, UPT, UPT, UR4, 0x2, URZ ;  /* 0x0000000204047890 */ /* 0x000fc8000fffe0ff */
[----:B------:R-:W-:Y:S01]  /*0480*/  UISETP.NE.AND UP0, UPT, UR4, 0x10, UPT ;  /* 0x000000100400788c */ /* 0x000fe2000bf05270 */
[----:B------:R-:W-:Y:S02]  /*0490*/  IADD3 R4, P1, PT, R4, 0x6200, RZ ;  /* 0x0000620004047810 */ /* 0x000fe40007f3e0ff */
[----:B----4-:R-:W-:Y:S02]  /*04a0*/  IADD3 R2, P0, PT, R2, 0x6200, RZ ;  /* 0x0000620002027810 */ /* 0x010fe40007f1e0ff */
[----:B------:R-:W-:Y:S02]  /*04b0*/  IADD3 R17, PT, PT, R17, 0x1c, RZ ;  /* 0x0000001c11117810 */ /* 0x000fe40007ffe0ff */
[----:B------:R-:W-:Y:S02]  /*04c0*/  IADD3.X R5, PT, PT, RZ, R5, RZ, P1, !PT ;  /* 0x00000005ff057210 */ /* 0x000fe40000ffe4ff */
[----:B------:R-:W-:Y:S01]  /*04d0*/  IADD3.X R3, PT, PT, RZ, R3, RZ, P0, !PT ;  /* 0x00000003ff037210 */ /* 0x000fe200007fe4ff */
[----:B---3--:R-:W-:Y:S04]  /*04e0*/  STS [R7], R24 ;  /* 0x0000001807007388 */ /* 0x008fe80000000800 */
[----:B-----5:R-:W-:Y:S01]  /*04f0*/  STS [R0], R15 ;  /* 0x0000000f00007388 */ /* 0x020fe20000000800 */
[----:B------:R-:W-:Y:S06]  /*0500*/  BAR.SYNC.DEFER_BLOCKING 0x0 ;  /* 0x0000000000007b1d */ /* 0x000fec0000010000 */
[----:B------:R-:W-:Y:S04]  /*0510*/  LDS R21, [R6] ;  /* 0x0000000006157984 */ /* 0x000fe80000000800 */
[----:B------:R-:W0:Y:S04]  /*0520*/  LDS.128 R12, [R16] ;  /* 0x00000000100c7984 */ /* 0x000e280000000c00 */
[----:B------:R-:W1:Y:S04]  /*0530*/  LDS R26, [R6+0x40] ;  /* 0x00004000061a7984 */ /* 0x000e680000000800 */
[----:B------:R-:W2:Y:S04]  /*0540*/  LDS R25, [R6+0x80] ;  /* 0x0000800006197984 */ /* 0x000ea80000000800 */
[----:B------:R-:W3:Y:S04]  /*0550*/  LDS R28, [R6+0xc0] ;  /* 0x0000c000061c7984 */ /* 0x000ee80000000800 */
[----:B------:R-:W-:Y:S04]  /*0560*/  LDS R19, [R6+0x100] ;  /* 0x0001000006137984 */ /* 0x000fe80000000800 */
[----:B------:R-:W4:Y:S04]  /*0570*/  LDS.128 R8, [R16+0x10] ;  /* 0x0000100010087984 */ /* 0x000f280000000c00 */
[----:B------:R-:W5:Y:S04]  /*0580*/  LDS R18, [R6+0x140] ;  /* 0x0001400006127984 */ /* 0x000f680000000800 */
[----:B------:R-:W-:Y:S01]  /*0590*/  LDS R24, [R6+0x1c0] ;  /* 0x0001c00006187984 */ /* 0x000fe20000000800 */
[----:B0-----:R-:W-:-:S03]  /*05a0*/  IMAD R12, R12, R21, R27 ;  /* 0x000000150c0c7224 */ /* 0x001fc600078e021b */
[----:B------:R-:W0:Y:S01]  /*05b0*/  LDS R21, [R6+0x180] ;  /* 0x0001800006157984 */ /* 0x000e220000000800 */
[----:B-1----:R-:W-:-:S03]  /*05c0*/  IMAD R12, R26, R13, R12 ;  /* 0x0000000d1a0c7224 */ /* 0x002fc600078e020c */
[----:B------:R-:W-:Y:S01]  /*05d0*/  LDS R26, [R6+0x240] ;  /* 0x00024000061a7984 */ /* 0x000fe20000000800 */
[----:B--2---:R-:W-:-:S03]  /*05e0*/  IMAD R12, R25, R14, R12 ;  /* 0x0000000e190c7224 */ /* 0x004fc600078e020c */
[----:B------:R-:W-:Y:S01]  /*05f0*/  LDS R25, [R6+0x200] ;  /* 0x0002000006197984 */ /* 0x000fe20000000800 */
[----:B---3--:R-:W-:-:S03]  /*0600*/  IMAD R28, R28, R15, R12 ;  /* 0x0000000f1c1c7224 */ /* 0x008fc600078e020c */
[----:B------:R-:W1:Y:S01]  /*0610*/  LDS.128 R12, [R16+0x20] ;  /* 0x00002000100c7984 */ /* 0x000e620000000c00 */
[----:B----4-:R-:W-:-:S03]  /*0620*/  IMAD R8, R8, R19, R28 ;  /* 0x0000001308087224 */ /* 0x010fc600078e021c */
[----:B------:R-:W2:Y:S01]  /*0630*/  LDS R19, [R6+0x280] ;  /* 0x0002800006137984 */ /* 0x000ea20000000800 */
[----:B-----5:R-:W-:-:S03]  /*0640*/  IMAD R8, R18, R9, R8 ;  /* 0x0000000912087224 */ /* 0x020fc600078e0208 */
[----:B------:R-:W3:Y:S01]  /*0650*/  LDS R18, [R6+0x2c0] ;  /* 0x0002c00006127984 */ /* 0x000ee20000000800 */
[----:B0-----:R-:W-:-:S03]  /*0660*/  IMAD R10, R21, R10, R8 ;  /* 0x0000000a150a7224 */ /* 0x001fc600078e0208 */
[----:B------:R-:W-:Y:S04]  /*0670*/  LDS R21, [R6+0x300] ;  /* 0x0003000006157984 */ /* 0x000fe80000000800 */
[----:B------:R-:W0:Y:S01]  /*0680*/  LDS.64 R8, [R16+0x30] ;  /* 0x0000300010087984 */ /* 0x000e220000000a00 */
[----:B------:R-:W-:-:S03]  /*0690*/  IMAD R11, R24, R11, R10 ;  /* 0x0000000b180b7224 */ /* 0x000fc600078e020a */
[----:B------:R-:W4:Y:S01]  /*06a0*/  LDS R10, [R6+0x340] ;  /* 0x00034000060a7984 */ /* 0x000f220000000800 */
[----:B-1----:R-:W-:-:S04]  /*06b0*/  IMAD R11, R12, R25, R11 ;  /* 0x000000190c0b7224 */ /* 0x002fc800078e020b */
[----:B------:R-:W-:-:S04]  /*06c0*/  IMAD R11, R26, R13, R11 ;  /* 0x0000000d1a0b7224 */ /* 0x000fc800078e020b */
[----:B--2---:R-:W-:-:S04]  /*06d0*/  IMAD R11, R19, R14, R11 ;  /* 0x0000000e130b7224 */ /* 0x004fc800078e020b */
[----:B---3--:R-:W-:-:S04]  /*06e0*/  IMAD R11, R18, R15, R11 ;  /* 0x0000000f120b7224 */ /* 0x008fc800078e020b */
[----:B0-----:R-:W-:-:S04]  /*06f0*/  IMAD R8, R8, R21, R11 ;  /* 0x0000001508087224 */ /* 0x001fc800078e020b */
[----:B----4-:R-:W-:Y:S01]  /*0700*/  IMAD R13, R10, R9, R8 ;  /* 0x000000090a0d7224 */ /* 0x010fe200078e0208 */
[----:B------:R-:W-:Y:S06]  /*0710*/  BAR.SYNC.DEFER_BLOCKING 0x0 ;  /* 0x0000000000007b1d */ /* 0x000fec0000010000 */
[----:B------:R-:W-:Y:S05]  /*0720*/  BRA.U UP0, `(.L_x_0) ;  /* 0xfffffff900ac7547 */ /* 0x000fea000b83ffff */
[----:B------:R-:W0:Y:S01]  /*0730*/  LDC.64 R2, c[0x0][0x390] ;  /* 0x0000e400ff027b82 */ /* 0x000e220000000a00 */
[----:B------:R-:W-:-:S05]  /*0740*/  IADD3 R5, PT, PT, R20, UR5, RZ ;  /* 0x0000000514057c10 */ /* 0x000fca000fffe0ff */
[----:B0-----:R-:W-:-:S05]  /*0750*/  IMAD.WIDE R2, R5, 0x4, R2 ;  /* 0x0000000405027825 */ /* 0x001fca00078e0202 */
[----:B------:R-:W-:Y:S01]  /*0760*/  STG.E desc[UR8][R2.64], R13 ;  /* 0x0000000d02007986 */ /* 0x000fe2000c101908 */
[----:B------:R-:W-:Y:S05]  /*0770*/  EXIT ;  /* 0x000000000000794d */ /* 0x000fea0003800000 */
.L_x_1:
[----:B------:R-:W-:-:S00]  /*0780*/  BRA `(.L_x_1) ;  /* 0xfffffffc00fc7947 */ /* 0x000fc0000383ffff */
[----:B------:R-:W-:-:S00]  /*0790*/  NOP ;  /* 0x0000000000007918 */ /* 0x000fc00000000000 */
        /* <DEDUP_REMOVED lines=14> */
.L_x_2:


//--------------------- .nv.shared._Z11matrix_multPiS_S_ --------------------------
	.section	.nv.shared._Z11matrix_multPiS_S_,"aw",@nobits
	.sectionflags	@""
	.align	4
.nv.shared._Z11matrix_multPiS_S_:
	.zero		3072


//--------------------- .nv.shared.reserved.0     --------------------------
	.section	.nv.shared.reserved.0,"aw",@nobits
	.weak		__nv_reservedSMEM_offset_0_alias
	.size		__nv_reservedSMEM_offset_0_alias, 0, 64
	.other		__nv_reservedSMEM_offset_0_alias,@"STO_CUDA_RESERVED_SHARED STV_DEFAULT"
__nv_reservedSMEM_offset_0_alias:
	.zero		0
	.zero		64


//--------------------- .nv.constant0._Z11matrix_multPiS_S_ --------------------------
	.section	.nv.constant0._Z11matrix_multPiS_S_,"a",@progbits
	.sectionflags	@""
	.align	4
.nv.constant0._Z11matrix_multPiS_S_:
	.zero		920


//--------------------- SYMBOLS --------------------------

	.type		.nv.reservedSmem.offset0,@object
	.size		.nv.reservedSmem.offset0,0x4
	.type		.nv.reservedSmem.cap,@object
	.size		.nv.reservedSmem.cap,0x4
